//
// Generated by NVIDIA NVVM Compiler
//
// Compiler Build ID: CL-36424714
// Cuda compilation tools, release 13.0, V13.0.88
// Based on NVVM 20.0.0
//

.version 9.0
.target sm_100
.address_size 64

	// .globl	_Z6squarePsS_

.visible .entry _Z6squarePsS_(
	.param .u64 .ptr .align 1 _Z6squarePsS__param_0,
	.param .u64 .ptr .align 1 _Z6squarePsS__param_1
)
{
	.reg .b16 	%rs<5>;
	.reg .b64 	%rd<5>;

	ld.param.u64 	%rd1, [_Z6squarePsS__param_0];
	ld.param.u64 	%rd2, [_Z6squarePsS__param_1];
	cvta.to.global.u64 	%rd3, %rd2;
	cvta.to.global.u64 	%rd4, %rd1;
	ld.global.u16 	%rs1, [%rd4];
	ld.global.u16 	%rs2, [%rd4+2];
	ld.global.u16 	%rs3, [%rd4+4];
	ld.global.u16 	%rs4, [%rd4+6];
	st.global.u16 	[%rd3], %rs1;
	st.global.u16 	[%rd3+2], %rs2;
	st.global.u16 	[%rd3+4], %rs3;
	st.global.u16 	[%rd3+6], %rs4;
	ret;

}


// ===== COMPILED SASS (sm_100) =====

	.target	sm_100

	.elftype	@"ET_EXEC"


//--------------------- .note.nv.tkinfo           --------------------------
	.section	.note.nv.tkinfo,"",@"SHT_NOTE"
	.sectionflags	@"SHF_NOTE_NV_TKINFO"
	.tkinfo
        /*0018*/ 	.word	0x00000002
        /*0030*/ 	.string	""
        /*0030*/ 	.string	"ptxas"
        /*0030*/ 	.string	"Cuda compilation tools, release 13.0, V13.0.88"
        /*0030*/ 	.string	"Build cuda_13.0.r13.0/compiler.36424714_0"
        /*0030*/ 	.string	"-arch sm_100 -m 64 "



//--------------------- .note.nv.cuinfo           --------------------------
	.section	.note.nv.cuinfo,"",@"SHT_NOTE"
	.sectionflags	@"SHF_NOTE_NV_CUINFO"
        /*0018*/ 	.short	0x0002
        /*001a*/ 	.short	0x0064
        /*001c*/ 	.short	0x0082
	.zero		2


//--------------------- .nv.info                  --------------------------
	.section	.nv.info,"",@"SHT_CUDA_INFO"
	.align	4


	//----- nvinfo : EIATTR_REGCOUNT
	.align		4
        /*0000*/ 	.byte	0x04, 0x2f
        /*0002*/ 	.short	(.L_1 - .L_0)
	.align		4
.L_0:
        /*0004*/ 	.word	index@(_Z6squarePsS_)
        /*0008*/ 	.word	0x00000010


	//----- nvinfo : EIATTR_FRAME_SIZE
	.align		4
.L_1:
        /*000c*/ 	.byte	0x04, 0x11
        /*000e*/ 	.short	(.L_3 - .L_2)
	.align		4
.L_2:
        /*0010*/ 	.word	index@(_Z6squarePsS_)
        /*0014*/ 	.word	0x00000000


	//----- nvinfo : EIATTR_MIN_STACK_SIZE
	.align		4
.L_3:
        /*0018*/ 	.byte	0x04, 0x12
        /*001a*/ 	.short	(.L_5 - .L_4)
	.align		4
.L_4:
        /*001c*/ 	.word	index@(_Z6squarePsS_)
        /*0020*/ 	.word	0x00000000
.L_5:


//--------------------- .nv.compat                --------------------------
	.section	.nv.compat,"",@"SHT_CUDA_COMPAT_INFO"
	.align	4
        /*0000*/ 	.byte	0x02, 0x09, 0x00, 0x00, 0x02, 0x02, 0x01, 0x00, 0x02, 0x05, 0x05, 0x00, 0x03, 0x07, 0x01, 0x01
        /*0010*/ 	.byte	0x02, 0x03, 0x00, 0x00, 0x02, 0x06, 0x01, 0x00, 0x04, 0x0b, 0x08, 0x00, 0x09, 0x00, 0x00, 0x00
        /*0020*/ 	.byte	0x00, 0x00, 0x00, 0x00


//--------------------- .nv.info._Z6squarePsS_    --------------------------
	.section	.nv.info._Z6squarePsS_,"",@"SHT_CUDA_INFO"
	.sectionflags	@""
	.align	4


	//----- nvinfo : EIATTR_CUDA_API_VERSION
	.align		4
        /*0000*/ 	.byte	0x04, 0x37
        /*0002*/ 	.short	(.L_7 - .L_6)
.L_6:
        /*0004*/ 	.word	0x00000082


	//----- nvinfo : EIATTR_KPARAM_INFO
	.align		4
.L_7:
        /*0008*/ 	.byte	0x04, 0x17
        /*000a*/ 	.short	(.L_9 - .L_8)
.L_8:
        /*000c*/ 	.word	0x00000000
        /*0010*/ 	.short	0x0001
        /*0012*/ 	.short	0x0008
        /*0014*/ 	.byte	0x00, 0xf5, 0x21, 0x00


	//----- nvinfo : EIATTR_KPARAM_INFO
	.align		4
.L_9:
        /*0018*/ 	.byte	0x04, 0x17
        /*001a*/ 	.short	(.L_11 - .L_10)
.L_10:
        /*001c*/ 	.word	0x00000000
        /*0020*/ 	.short	0x0000
        /*0022*/ 	.short	0x0000
        /*0024*/ 	.byte	0x00, 0xf5, 0x21, 0x00


	//----- nvinfo : EIATTR_SPARSE_MMA_MASK
	.align		4
.L_11:
        /*0028*/ 	.byte	0x03, 0x50
        /*002a*/ 	.short	0x0000


	//----- nvinfo : EIATTR_MAXREG_COUNT
	.align		4
        /*002c*/ 	.byte	0x03, 0x1b
        /*002e*/ 	.short	0x00ff


	//----- nvinfo : EIATTR_MERCURY_ISA_VERSION
	.align		4
        /*0030*/ 	.byte	0x03, 0x5f
        /*0032*/ 	.short	0x0101


	//----- nvinfo : EIATTR_VRC_CTA_INIT_COUNT
	.align		4
        /*0034*/ 	.byte	0x02, 0x4a
	.zero		1
	.zero		1


	//----- nvinfo : EIATTR_EXIT_INSTR_OFFSETS
	.align		4
        /*0038*/ 	.byte	0x04, 0x1c
        /*003a*/ 	.short	(.L_13 - .L_12)


	//   ....[0]....
.L_12:
        /*003c*/ 	.word	0x000000c0


	//----- nvinfo : EIATTR_CBANK_PARAM_SIZE
	.align		4
.L_13:
        /*0040*/ 	.byte	0x03, 0x19
        /*0042*/ 	.short	0x0010


	//----- nvinfo : EIATTR_PARAM_CBANK
	.align		4
        /*0044*/ 	.byte	0x04, 0x0a
        /*0046*/ 	.short	(.L_15 - .L_14)
	.align		4
.L_14:
        /*0048*/ 	.word	index@(.nv.constant0._Z6squarePsS_)
        /*004c*/ 	.short	0x0380
        /*004e*/ 	.short	0x0010


	//----- nvinfo : EIATTR_SW_WAR
	.align		4
.L_15:
        /*0050*/ 	.byte	0x04, 0x36
        /*0052*/ 	.short	(.L_17 - .L_16)
.L_16:
        /*0054*/ 	.word	0x00000008
.L_17:


//--------------------- .nv.callgraph             --------------------------
	.section	.nv.callgraph,"",@"SHT_CUDA_CALLGRAPH"
	.align	4
	.sectionentsize	8
	.align		4
        /*0000*/ 	.word	0x00000000
	.align		4
        /*0004*/ 	.word	0xffffffff
	.align		4
        /*0008*/ 	.word	0x00000000
	.align		4
        /*000c*/ 	.word	0xfffffffe
	.align		4
        /*0010*/ 	.word	0x00000000
	.align		4
        /*0014*/ 	.word	0xfffffffd
	.align		4
        /*0018*/ 	.word	0x00000000
	.align		4
        /*001c*/ 	.word	0xfffffffc


//--------------------- .text._Z6squarePsS_       --------------------------
	.section	.text._Z6squarePsS_,"ax",@progbits
	.align	128
        .global         _Z6squarePsS_
        .type           _Z6squarePsS_,@function
        .size           _Z6squarePsS_,(.L_x_1 - _Z6squarePsS_)
        .other          _Z6squarePsS_,@"STO_CUDA_ENTRY STV_DEFAULT"
_Z6squarePsS_:
.text._Z6squarePsS_:
[----:B------:R-:W-:Y:S08]  /*0000*/  LDC R1, c[0x0][0x37c] ;  /* 0x0000df00ff017b82 */ /* 0x000ff00000000800 */
[----:B------:R-:W0:Y:S01]  /*0010*/  LDC.64 R2, c[0x0][0x380] ;  /* 0x0000e000ff027b82 */ /* 0x000e220000000a00 */
[----:B------:R-:W0:Y:S02]  /*0020*/  LDCU.64 UR4, c[0x0][0x358] ;  /* 0x00006b00ff0477ac */ /* 0x000e240008000a00 */
[----:B0-----:R-:W2:Y:S04]  /*0030*/  LDG.E.U16 R7, desc[UR4][R2.64] ;  /* 0x0000000402077981 */ /* 0x001ea8000c1e1500 */
[----:B------:R-:W3:Y:S04]  /*0040*/  LDG.E.U16 R9, desc[UR4][R2.64+0x2] ;  /* 0x0000020402097981 */ /* 0x000ee8000c1e1500 */
[----:B------:R-:W4:Y:S04]  /*0050*/  LDG.E.U16 R11, desc[UR4][R2.64+0x4] ;  /* 0x00000404020b7981 */ /* 0x000f28000c1e1500 */
[----:B------:R-:W5:Y:S01]  /*0060*/  LDG.E.U16 R13, desc[UR4][R2.64+0x6] ;  /* 0x00000604020d7981 */ /* 0x000f62000c1e1500 */
[----:B------:R-:W2:Y:S03]  /*0070*/  LDC.64 R4, c[0x0][0x388] ;  /* 0x0000e200ff047b82 */ /* 0x000ea60000000a00 */
[----:B--2---:R-:W-:Y:S04]  /*0080*/  STG.E.U16 desc[UR4][R4.64], R7 ;  /* 0x0000000704007986 */ /* 0x004fe8000c101504 */
[----:B---3--:R-:W-:Y:S04]  /*0090*/  STG.E.U16 desc[UR4][R4.64+0x2], R9 ;  /* 0x0000020904007986 */ /* 0x008fe8000c101504 */
[----:B----4-:R-:W-:Y:S04]  /*00a0*/  STG.E.U16 desc[UR4][R4.64+0x4], R11 ;  /* 0x0000040b04007986 */ /* 0x010fe8000c101504 */
[----:B-----5:R-:W-:Y:S01]  /*00b0*/  STG.E.U16 desc[UR4][R4.64+0x6], R13 ;  /* 0x0000060d04007986 */ /* 0x020fe2000c101504 */
[----:B------:R-:W-:Y:S05]  /*00c0*/  EXIT ;  /* 0x000000000000794d */ /* 0x000fea0003800000 */
.L_x_0:
[----:B------:R-:W-:-:S00]  /*00d0*/  BRA `(.L_x_0) ;  /* 0xfffffffc00fc7947 */ /* 0x000fc0000383ffff */
[----:B------:R-:W-:-:S00]  /*00e0*/  NOP ;  /* 0x0000000000007918 */ /* 0x000fc00000000000 */
        /* <DEDUP_REMOVED lines=9> */
.L_x_1:


//--------------------- .nv.shared.reserved.0     --------------------------
	.section	.nv.shared.reserved.0,"aw",@nobits
	.weak		__nv_reservedSMEM_offset_0_alias
	.size		__nv_reservedSMEM_offset_0_alias, 0, 64
	.other		__nv_reservedSMEM_offset_0_alias,@"STO_CUDA_RESERVED_SHARED STV_DEFAULT"
__nv_reservedSMEM_offset_0_alias:
	.zero		0
	.zero		64


//--------------------- .nv.constant0._Z6squarePsS_ --------------------------
	.section	.nv.constant0._Z6squarePsS_,"a",@progbits
	.sectionflags	@""
	.align	4
.nv.constant0._Z6squarePsS_:
	.zero		912


//--------------------- SYMBOLS --------------------------

	.type		.nv.reservedSmem.offset0,@object
	.size		.nv.reservedSmem.offset0,0x4
